	.headerflags	@"EF_CUDA_TEXMODE_UNIFIED EF_CUDA_64BIT_ADDRESS EF_CUDA_ACCELERATORS EF_CUDA_SM90 EF_CUDA_VIRTUAL_SM(EF_CUDA_SM90)"
	.elftype	@"ET_EXEC"


//--------------------- .nv.info                  --------------------------
	.section	.nv.info,"",@"SHT_CUDA_INFO"
	.align	4


	//----- nvinfo : EIATTR_REGCOUNT
	.align		4
        /*0000*/ 	.byte	0x04, 0x2f
        /*0002*/ 	.short	(.L_3 - .L_2)
	.align		4
.L_2:
        /*0004*/ 	.word	index@(triton_poi_fused__native_batch_norm_legit_no_training_convolution_relu_92)
        /*0008*/ 	.word	0x00000013


	//----- nvinfo : EIATTR_MIN_STACK_SIZE
	.align		4
.L_3:
        /*000c*/ 	.byte	0x04, 0x12
        /*000e*/ 	.short	(.L_5 - .L_4)
	.align		4
.L_4:
        /*0010*/ 	.word	index@(triton_poi_fused__native_batch_norm_legit_no_training_convolution_relu_92)
        /*0014*/ 	.word	0x00000000


	//----- nvinfo : EIATTR_FRAME_SIZE
	.align		4
.L_5:
        /*0018*/ 	.byte	0x04, 0x11
        /*001a*/ 	.short	(.L_7 - .L_6)
	.align		4
.L_6:
        /*001c*/ 	.word	index@(triton_poi_fused__native_batch_norm_legit_no_training_convolution_relu_92)
        /*0020*/ 	.word	0x00000000


	//----- nvinfo : EIATTR_MIN_STACK_SIZE
	.align		4
.L_7:
        /*0024*/ 	.byte	0x04, 0x12
        /*0026*/ 	.short	(.L_9 - .L_8)
	.align		4
.L_8:
        /*0028*/ 	.word	index@(triton_poi_fused__native_batch_norm_legit_no_training_convolution_relu_92)
        /*002c*/ 	.word	0x00000000
.L_9:


//--------------------- .nv.info.triton_poi_fused__native_batch_norm_legit_no_training_convolution_relu_92 --------------------------
	.section	.nv.info.triton_poi_fused__native_batch_norm_legit_no_training_convolution_relu_92,"",@"SHT_CUDA_INFO"
	.sectionflags	@""
	.align	4


	//----- nvinfo : EIATTR_CUDA_API_VERSION
	.align		4
        /*0000*/ 	.byte	0x04, 0x37
        /*0002*/ 	.short	(.L_11 - .L_10)
.L_10:
        /*0004*/ 	.word	0x0000007c


	//----- nvinfo : EIATTR_KPARAM_INFO
	.align		4
.L_11:
        /*0008*/ 	.byte	0x04, 0x17
        /*000a*/ 	.short	(.L_13 - .L_12)
.L_12:
        /*000c*/ 	.word	0x00000000
        /*0010*/ 	.short	0x0007
        /*0012*/ 	.short	0x0038
        /*0014*/ 	.byte	0x00, 0xf0, 0x11, 0x00


	//----- nvinfo : EIATTR_KPARAM_INFO
	.align		4
.L_13:
        /*0018*/ 	.byte	0x04, 0x17
        /*001a*/ 	.short	(.L_15 - .L_14)
.L_14:
        /*001c*/ 	.word	0x00000000
        /*0020*/ 	.short	0x0006
        /*0022*/ 	.short	0x0030
        /*0024*/ 	.byte	0x00, 0xf4, 0x21, 0x00


	//----- nvinfo : EIATTR_KPARAM_INFO
	.align		4
.L_15:
        /*0028*/ 	.byte	0x04, 0x17
        /*002a*/ 	.short	(.L_17 - .L_16)
.L_16:
        /*002c*/ 	.word	0x00000000
        /*0030*/ 	.short	0x0005
        /*0032*/ 	.short	0x0028
        /*0034*/ 	.byte	0x00, 0xf4, 0x21, 0x00


	//----- nvinfo : EIATTR_KPARAM_INFO
	.align		4
.L_17:
        /*0038*/ 	.byte	0x04, 0x17
        /*003a*/ 	.short	(.L_19 - .L_18)
.L_18:
        /*003c*/ 	.word	0x00000000
        /*0040*/ 	.short	0x0004
        /*0042*/ 	.short	0x0020
        /*0044*/ 	.byte	0x00, 0xf4, 0x21, 0x00


	//----- nvinfo : EIATTR_KPARAM_INFO
	.align		4
.L_19:
        /*0048*/ 	.byte	0x04, 0x17
        /*004a*/ 	.short	(.L_21 - .L_20)
.L_20:
        /*004c*/ 	.word	0x00000000
        /*0050*/ 	.short	0x0003
        /*0052*/ 	.short	0x0018
        /*0054*/ 	.byte	0x00, 0xf4, 0x21, 0x00


	//----- nvinfo : EIATTR_KPARAM_INFO
	.align		4
.L_21:
        /*0058*/ 	.byte	0x04, 0x17
        /*005a*/ 	.short	(.L_23 - .L_22)
.L_22:
        /*005c*/ 	.word	0x00000000
        /*0060*/ 	.short	0x0002
        /*0062*/ 	.short	0x0010
        /*0064*/ 	.byte	0x00, 0xf4, 0x21, 0x00


	//----- nvinfo : EIATTR_KPARAM_INFO
	.align		4
.L_23:
        /*0068*/ 	.byte	0x04, 0x17
        /*006a*/ 	.short	(.L_25 - .L_24)
.L_24:
        /*006c*/ 	.word	0x00000000
        /*0070*/ 	.short	0x0001
        /*0072*/ 	.short	0x0008
        /*0074*/ 	.byte	0x00, 0xf4, 0x21, 0x00


	//----- nvinfo : EIATTR_KPARAM_INFO
	.align		4
.L_25:
        /*0078*/ 	.byte	0x04, 0x17
        /*007a*/ 	.short	(.L_27 - .L_26)
.L_26:
        /*007c*/ 	.word	0x00000000
        /*0080*/ 	.short	0x0000
        /*0082*/ 	.short	0x0000
        /*0084*/ 	.byte	0x00, 0xf4, 0x21, 0x00


	//----- nvinfo : EIATTR_SPARSE_MMA_MASK
	.align		4
.L_27:
        /*0088*/ 	.byte	0x03, 0x50
        /*008a*/ 	.short	0x0000


	//----- nvinfo : EIATTR_MAXREG_COUNT
	.align		4
        /*008c*/ 	.byte	0x03, 0x1b
        /*008e*/ 	.short	0x00ff


	//----- nvinfo : EIATTR_EXIT_INSTR_OFFSETS
	.align		4
        /*0090*/ 	.byte	0x04, 0x1c
        /*0092*/ 	.short	(.L_29 - .L_28)


	//   ....[0]....
.L_28:
        /*0094*/ 	.word	0x00000350


	//----- nvinfo : EIATTR_REQNTID
	.align		4
.L_29:
        /*0098*/ 	.byte	0x04, 0x10
        /*009a*/ 	.short	(.L_31 - .L_30)
.L_30:
        /*009c*/ 	.word	0x00000080
        /*00a0*/ 	.word	0x00000001
        /*00a4*/ 	.word	0x00000001


	//----- nvinfo : EIATTR_CBANK_PARAM_SIZE
	.align		4
.L_31:
        /*00a8*/ 	.byte	0x03, 0x19
        /*00aa*/ 	.short	0x003c


	//----- nvinfo : EIATTR_PARAM_CBANK
	.align		4
        /*00ac*/ 	.byte	0x04, 0x0a
        /*00ae*/ 	.short	(.L_33 - .L_32)
	.align		4
.L_32:
        /*00b0*/ 	.word	index@(.nv.constant0.triton_poi_fused__native_batch_norm_legit_no_training_convolution_relu_92)
        /*00b4*/ 	.short	0x0210
        /*00b6*/ 	.short	0x003c


	//----- nvinfo : EIATTR_SW_WAR
	.align		4
.L_33:
        /*00b8*/ 	.byte	0x04, 0x36
        /*00ba*/ 	.short	(.L_35 - .L_34)
.L_34:
        /*00bc*/ 	.word	0x00000008
.L_35:


//--------------------- .nv.callgraph             --------------------------
	.section	.nv.callgraph,"",@"SHT_CUDA_CALLGRAPH"
	.align	4
	.sectionentsize	8
	.align		4
        /*0000*/ 	.word	0x00000000
	.align		4
        /*0004*/ 	.word	0xffffffff
	.align		4
        /*0008*/ 	.word	0x00000000
	.align		4
        /*000c*/ 	.word	0xfffffffe
	.align		4
        /*0010*/ 	.word	0x00000000
	.align		4
        /*0014*/ 	.word	0xfffffffd
	.align		4
        /*0018*/ 	.word	0x00000000
	.align		4
        /*001c*/ 	.word	0xfffffffc


//--------------------- .nv.constant4             --------------------------
	.section	.nv.constant4,"a",@progbits
	.align	8
	.align		8
.nv.constant4:
        /*0000*/ 	.dword	_$_str
	.align		8
        /*0008*/ 	.dword	_$_str_$_2


//--------------------- .text.triton_poi_fused__native_batch_norm_legit_no_training_convolution_relu_92 --------------------------
	.section	.text.triton_poi_fused__native_batch_norm_legit_no_training_convolution_relu_92,"ax",@progbits
	.align	128
        .global         triton_poi_fused__native_batch_norm_legit_no_training_convolution_relu_92
        .type           triton_poi_fused__native_batch_norm_legit_no_training_convolution_relu_92,@function
        .size           triton_poi_fused__native_batch_norm_legit_no_training_convolution_relu_92,(.L_x_1 - triton_poi_fused__native_batch_norm_legit_no_training_convolution_relu_92)
        .other          triton_poi_fused__native_batch_norm_legit_no_training_convolution_relu_92,@"STO_CUDA_ENTRY STV_DEFAULT"
triton_poi_fused__native_batch_norm_legit_no_training_convolution_relu_92:
.text.triton_poi_fused__native_batch_norm_legit_no_training_convolution_relu_92:
[----:B------:R-:W-:Y:S01]  /*0000*/  LDC R1, c[0x0][0x28] ;  /* 0x00000a00ff017b82 */ /* 0x000fe20000000800 */
[----:B------:R-:W1:Y:S07]  /*0010*/  S2R R0, SR_TID.X ;  /* 0x0000000000007919 */ /* 0x000e6e0000002100 */
[----:B------:R-:W2:Y:S01]  /*0020*/  LDC.64 R10, c[0x0][0x228] ;  /* 0x00008a00ff0a7b82 */ /* 0x000ea20000000a00 */
[----:B------:R-:W-:Y:S01]  /*0030*/  ULDC.64 UR4, c[0x0][0x208] ;  /* 0x0000820000047ab9 */ /* 0x000fe20000000a00 */
[----:B------:R-:W3:Y:S06]  /*0040*/  S2R R3, SR_CTAID.X ;  /* 0x0000000000037919 */ /* 0x000eec0000002500 */
[----:B------:R-:W4:Y:S08]  /*0050*/  LDC.64 R6, c[0x0][0x218] ;  /* 0x00008600ff067b82 */ /* 0x000f300000000a00 */
[----:B------:R-:W5:Y:S08]  /*0060*/  LDC.64 R8, c[0x0][0x220] ;  /* 0x00008800ff087b82 */ /* 0x000f700000000a00 */
[----:B------:R-:W5:Y:S01]  /*0070*/  LDC.64 R12, c[0x0][0x230] ;  /* 0x00008c00ff0c7b82 */ /* 0x000f620000000a00 */
[----:B-1----:R-:W-:-:S07]  /*0080*/  LOP3.LUT R0, R0, 0x7f, RZ, 0xc0, !PT ;  /* 0x0000007f00007812 */ /* 0x002fce00078ec0ff */
[----:B------:R-:W1:Y:S01]  /*0090*/  LDC.64 R4, c[0x0][0x238] ;  /* 0x00008e00ff047b82 */ /* 0x000e620000000a00 */
[----:B---3--:R-:W-:Y:S02]  /*00a0*/  SHF.R.S32.HI R2, RZ, 0x18, R3 ;  /* 0x00000018ff027819 */ /* 0x008fe40000011403 */
[----:B------:R-:W-:Y:S02]  /*00b0*/  LEA R0, R3, R0, 0x7 ;  /* 0x0000000003007211 */ /* 0x000fe400078e38ff */
[----:B------:R-:W-:-:S04]  /*00c0*/  SGXT R3, R2, 0x1 ;  /* 0x000000010203781a */ /* 0x000fc80000000200 */
[----:B------:R-:W-:-:S04]  /*00d0*/  LEA.HI R3, R3, R0, RZ, 0x4 ;  /* 0x0000000003037211 */ /* 0x000fc800078f20ff */
[--C-:B------:R-:W-:Y:S02]  /*00e0*/  SHF.R.S32.HI R2, RZ, 0x4, R3.reuse ;  /* 0x00000004ff027819 */ /* 0x100fe40000011403 */
[----:B------:R-:W-:-:S04]  /*00f0*/  SHF.R.S32.HI R3, RZ, 0x1f, R3 ;  /* 0x0000001fff037819 */ /* 0x000fc80000011403 */
[----:B------:R-:W-:-:S04]  /*0100*/  LEA.HI R3, R3, R2, RZ, 0x8 ;  /* 0x0000000203037211 */ /* 0x000fc800078f40ff */
[----:B------:R-:W-:-:S04]  /*0110*/  LOP3.LUT R3, R3, 0xffffff00, RZ, 0xc0, !PT ;  /* 0xffffff0003037812 */ /* 0x000fc800078ec0ff */
[----:B------:R-:W-:Y:S02]  /*0120*/  IADD3 R15, R2, -R3, RZ ;  /* 0x80000003020f7210 */ /* 0x000fe40007ffe0ff */
[----:B------:R-:W3:Y:S03]  /*0130*/  LDC.64 R2, c[0x0][0x210] ;  /* 0x00008400ff027b82 */ /* 0x000ee60000000a00 */
[----:B--2---:R-:W-:-:S05]  /*0140*/  IMAD.WIDE R10, R15, 0x4, R10 ;  /* 0x000000040f0a7825 */ /* 0x004fca00078e020a */
[----:B------:R2:W2:Y:S01]  /*0150*/  LDG.E.EL R16, desc[UR4][R10.64] ;  /* 0x000000040a107981 */ /* 0x0004a2000c2e1900 */
[----:B----4-:R-:W-:-:S04]  /*0160*/  IMAD.WIDE R6, R15, 0x4, R6 ;  /* 0x000000040f067825 */ /* 0x010fc800078e0206 */
[C---:B-----5:R-:W-:Y:S02]  /*0170*/  IMAD.WIDE R8, R15.reuse, 0x4, R8 ;  /* 0x000000040f087825 */ /* 0x060fe400078e0208 */
[----:B------:R4:W5:Y:S02]  /*0180*/  LDG.E.EL R7, desc[UR4][R6.64] ;  /* 0x0000000406077981 */ /* 0x000964000c2e1900 */
[----:B---3--:R-:W-:Y:S02]  /*0190*/  IMAD.WIDE R2, R0, 0x4, R2 ;  /* 0x0000000400027825 */ /* 0x008fe400078e0202 */
[----:B------:R-:W3:Y:S04]  /*01a0*/  LDG.E.EL R8, desc[UR4][R8.64] ;  /* 0x0000000408087981 */ /* 0x000ee8000c2e1900 */
[----:B------:R-:W5:Y:S01]  /*01b0*/  LDG.E R14, desc[UR4][R2.64] ;  /* 0x00000004020e7981 */ /* 0x000f62000c1e1900 */
[----:B0-2---:R-:W-:-:S04]  /*01c0*/  IMAD.WIDE R10, R15, 0x4, R12 ;  /* 0x000000040f0a7825 */ /* 0x005fc800078e020c */
[----:B-1----:R-:W-:Y:S02]  /*01d0*/  IMAD.WIDE R12, R15, 0x4, R4 ;  /* 0x000000040f0c7825 */ /* 0x002fe400078e0204 */
[----:B------:R-:W2:Y:S01]  /*01e0*/  LDG.E.EL R10, desc[UR4][R10.64] ;  /* 0x000000040a0a7981 */ /* 0x000ea2000c2e1900 */
[----:B----4-:R-:W-:Y:S01]  /*01f0*/  HFMA2.MMA R6, -RZ, RZ, 1.625, 0 ;  /* 0x3e800000ff067435 */ /* 0x010fe200000001ff */
[----:B------:R-:W0:Y:S02]  /*0200*/  LDC.64 R4, c[0x0][0x240] ;  /* 0x00009000ff047b82 */ /* 0x000e240000000a00 */
[----:B------:R-:W2:Y:S01]  /*0210*/  LDG.E.EL R13, desc[UR4][R12.64] ;  /* 0x000000040c0d7981 */ /* 0x000ea2000c2e1900 */
[----:B0-----:R-:W-:-:S04]  /*0220*/  IMAD.WIDE R4, R0, 0x4, R4 ;  /* 0x0000000400047825 */ /* 0x001fc800078e0204 */
[----:B------:R-:W-:-:S04]  /*0230*/  FADD R16, R16, 9.9999997473787516356e-06 ;  /* 0x3727c5ac10107421 */ /* 0x000fc80000000000 */
[----:B------:R-:W0:Y:S02]  /*0240*/  MUFU.SQRT R15, R16 ;  /* 0x00000010000f7308 */ /* 0x000e240000002000 */
[C---:B0-----:R-:W-:Y:S02]  /*0250*/  FSETP.GT.AND P0, PT, R15.reuse, 8.50705917302346158658e+37, PT ;  /* 0x7e8000000f00780b */ /* 0x041fe40003f04000 */
[----:B------:R-:W-:-:S11]  /*0260*/  FSETP.GEU.AND P1, PT, R15, 1.175494350822287508e-38, PT ;  /* 0x008000000f00780b */ /* 0x000fd60003f2e000 */
[----:B------:R-:W-:-:S04]  /*0270*/  @P0 FMUL R15, R15, 0.25 ;  /* 0x3e8000000f0f0820 */ /* 0x000fc80000400000 */
[----:B------:R-:W-:-:S06]  /*0280*/  @!P1 FMUL R15, R15, 16777216 ;  /* 0x4b8000000f0f9820 */ /* 0x000fcc0000400000 */
[----:B------:R-:W0:Y:S01]  /*0290*/  MUFU.RCP R15, R15 ;  /* 0x0000000f000f7308 */ /* 0x000e220000001000 */
[----:B------:R-:W-:Y:S01]  /*02a0*/  FSEL R6, R6, 1, P0 ;  /* 0x3f80000006067808 */ /* 0x000fe20000000000 */
[----:B-----5:R-:W-:-:S04]  /*02b0*/  FADD R7, R14, R7 ;  /* 0x000000070e077221 */ /* 0x020fc80000000000 */
[----:B------:R-:W-:Y:S01]  /*02c0*/  @!P1 FMUL R6, R6, 16777216 ;  /* 0x4b80000006069820 */ /* 0x000fe20000400000 */
[----:B---3--:R-:W-:-:S03]  /*02d0*/  FADD R8, -R8, R7 ;  /* 0x0000000708087221 */ /* 0x008fc60000000100 */
[----:B0-----:R-:W-:-:S04]  /*02e0*/  FMUL R9, R15, R6 ;  /* 0x000000060f097220 */ /* 0x001fc80000400000 */
[----:B------:R-:W-:-:S04]  /*02f0*/  FMUL R8, R8, R9 ;  /* 0x0000000908087220 */ /* 0x000fc80000400000 */
[----:B--2---:R-:W-:-:S05]  /*0300*/  FFMA R8, R10, R8, R13 ;  /* 0x000000080a087223 */ /* 0x004fca000000000d */
[----:B------:R-:W-:-:S04]  /*0310*/  FSETP.GEU.AND P0, PT, R8, RZ, PT ;  /* 0x000000ff0800720b */ /* 0x000fc80003f0e000 */
[----:B------:R-:W-:Y:S01]  /*0320*/  FSEL R9, R8, RZ, P0 ;  /* 0x000000ff08097208 */ /* 0x000fe20000000000 */
[----:B------:R-:W-:Y:S04]  /*0330*/  STG.E desc[UR4][R2.64], R7 ;  /* 0x0000000702007986 */ /* 0x000fe8000c101904 */
[----:B------:R-:W-:Y:S01]  /*0340*/  STG.E desc[UR4][R4.64], R9 ;  /* 0x0000000904007986 */ /* 0x000fe2000c101904 */
[----:B------:R-:W-:Y:S05]  /*0350*/  EXIT ;  /* 0x000000000000794d */ /* 0x000fea0003800000 */
.L_x_0:
[----:B------:R-:W-:-:S00]  /*0360*/  BRA `(.L_x_0) ;  /* 0xfffffffc00fc7947 */ /* 0x000fc0000383ffff */
[----:B------:R-:W-:-:S00]  /*0370*/  NOP ;  /* 0x0000000000007918 */ /* 0x000fc00000000000 */
        /* <DEDUP_REMOVED lines=8> */
.L_x_1:


//--------------------- .nv.global.init           --------------------------
	.section	.nv.global.init,"aw",@progbits
.nv.global.init:
	.type		_$_str,@object
	.size		_$_str,(_$_str_$_2 - _$_str)
_$_str:
        /*0000*/ 	.byte	0x5f, 0x5f, 0x43, 0x55, 0x44, 0x41, 0x5f, 0x46, 0x54, 0x5a, 0x00
	.type		_$_str_$_2,@object
	.size		_$_str_$_2,(.L_1 - _$_str_$_2)
_$_str_$_2:
        /*000b*/ 	.byte	0x5f, 0x5f, 0x43, 0x55, 0x44, 0x41, 0x5f, 0x50, 0x52, 0x45, 0x43, 0x5f, 0x53, 0x51, 0x52, 0x54
        /*001b*/ 	.byte	0x00
.L_1:


//--------------------- .nv.constant0.triton_poi_fused__native_batch_norm_legit_no_training_convolution_relu_92 --------------------------
	.section	.nv.constant0.triton_poi_fused__native_batch_norm_legit_no_training_convolution_relu_92,"a",@progbits
	.sectionflags	@""
	.align	4
.nv.constant0.triton_poi_fused__native_batch_norm_legit_no_training_convolution_relu_92:
	.zero		588
